	.headerflags	@"EF_CUDA_TEXMODE_UNIFIED EF_CUDA_64BIT_ADDRESS EF_CUDA_ACCELERATORS EF_CUDA_SM90 EF_CUDA_VIRTUAL_SM(EF_CUDA_SM90)"
	.elftype	@"ET_EXEC"


//--------------------- .nv.info                  --------------------------
	.section	.nv.info,"",@"SHT_CUDA_INFO"
	.align	4


	//----- nvinfo : EIATTR_REGCOUNT
	.align		4
        /*0000*/ 	.byte	0x04, 0x2f
        /*0002*/ 	.short	(.L_1 - .L_0)
	.align		4
.L_0:
        /*0004*/ 	.word	index@(triton_poi_fused__softmax_mul_sum_3)
        /*0008*/ 	.word	0x00000020


	//----- nvinfo : EIATTR_MIN_STACK_SIZE
	.align		4
.L_1:
        /*000c*/ 	.byte	0x04, 0x12
        /*000e*/ 	.short	(.L_3 - .L_2)
	.align		4
.L_2:
        /*0010*/ 	.word	index@(triton_poi_fused__softmax_mul_sum_3)
        /*0014*/ 	.word	0x00000000


	//----- nvinfo : EIATTR_FRAME_SIZE
	.align		4
.L_3:
        /*0018*/ 	.byte	0x04, 0x11
        /*001a*/ 	.short	(.L_5 - .L_4)
	.align		4
.L_4:
        /*001c*/ 	.word	index@(triton_poi_fused__softmax_mul_sum_3)
        /*0020*/ 	.word	0x00000000


	//----- nvinfo : EIATTR_MIN_STACK_SIZE
	.align		4
.L_5:
        /*0024*/ 	.byte	0x04, 0x12
        /*0026*/ 	.short	(.L_7 - .L_6)
	.align		4
.L_6:
        /*0028*/ 	.word	index@(triton_poi_fused__softmax_mul_sum_3)
        /*002c*/ 	.word	0x00000000
.L_7:


//--------------------- .nv.info.triton_poi_fused__softmax_mul_sum_3 --------------------------
	.section	.nv.info.triton_poi_fused__softmax_mul_sum_3,"",@"SHT_CUDA_INFO"
	.sectionflags	@""
	.align	4


	//----- nvinfo : EIATTR_CUDA_API_VERSION
	.align		4
        /*0000*/ 	.byte	0x04, 0x37
        /*0002*/ 	.short	(.L_9 - .L_8)
.L_8:
        /*0004*/ 	.word	0x0000007c


	//----- nvinfo : EIATTR_KPARAM_INFO
	.align		4
.L_9:
        /*0008*/ 	.byte	0x04, 0x17
        /*000a*/ 	.short	(.L_11 - .L_10)
.L_10:
        /*000c*/ 	.word	0x00000000
        /*0010*/ 	.short	0x0003
        /*0012*/ 	.short	0x0018
        /*0014*/ 	.byte	0x00, 0xf0, 0x11, 0x00


	//----- nvinfo : EIATTR_KPARAM_INFO
	.align		4
.L_11:
        /*0018*/ 	.byte	0x04, 0x17
        /*001a*/ 	.short	(.L_13 - .L_12)
.L_12:
        /*001c*/ 	.word	0x00000000
        /*0020*/ 	.short	0x0002
        /*0022*/ 	.short	0x0010
        /*0024*/ 	.byte	0x00, 0xf4, 0x21, 0x00


	//----- nvinfo : EIATTR_KPARAM_INFO
	.align		4
.L_13:
        /*0028*/ 	.byte	0x04, 0x17
        /*002a*/ 	.short	(.L_15 - .L_14)
.L_14:
        /*002c*/ 	.word	0x00000000
        /*0030*/ 	.short	0x0001
        /*0032*/ 	.short	0x0008
        /*0034*/ 	.byte	0x00, 0xf4, 0x21, 0x00


	//----- nvinfo : EIATTR_KPARAM_INFO
	.align		4
.L_15:
        /*0038*/ 	.byte	0x04, 0x17
        /*003a*/ 	.short	(.L_17 - .L_16)
.L_16:
        /*003c*/ 	.word	0x00000000
        /*0040*/ 	.short	0x0000
        /*0042*/ 	.short	0x0000
        /*0044*/ 	.byte	0x00, 0xf4, 0x21, 0x00


	//----- nvinfo : EIATTR_SPARSE_MMA_MASK
	.align		4
.L_17:
        /*0048*/ 	.byte	0x03, 0x50
        /*004a*/ 	.short	0x0000


	//----- nvinfo : EIATTR_MAXREG_COUNT
	.align		4
        /*004c*/ 	.byte	0x03, 0x1b
        /*004e*/ 	.short	0x00ff


	//----- nvinfo : EIATTR_EXIT_INSTR_OFFSETS
	.align		4
        /*0050*/ 	.byte	0x04, 0x1c
        /*0052*/ 	.short	(.L_19 - .L_18)


	//   ....[0]....
.L_18:
        /*0054*/ 	.word	0x00000400


	//   ....[1]....
        /*0058*/ 	.word	0x00000420


	//----- nvinfo : EIATTR_REQNTID
	.align		4
.L_19:
        /*005c*/ 	.byte	0x04, 0x10
        /*005e*/ 	.short	(.L_21 - .L_20)
.L_20:
        /*0060*/ 	.word	0x00000020
        /*0064*/ 	.word	0x00000001
        /*0068*/ 	.word	0x00000001


	//----- nvinfo : EIATTR_CBANK_PARAM_SIZE
	.align		4
.L_21:
        /*006c*/ 	.byte	0x03, 0x19
        /*006e*/ 	.short	0x001c


	//----- nvinfo : EIATTR_PARAM_CBANK
	.align		4
        /*0070*/ 	.byte	0x04, 0x0a
        /*0072*/ 	.short	(.L_23 - .L_22)
	.align		4
.L_22:
        /*0074*/ 	.word	index@(.nv.constant0.triton_poi_fused__softmax_mul_sum_3)
        /*0078*/ 	.short	0x0210
        /*007a*/ 	.short	0x001c


	//----- nvinfo : EIATTR_SW_WAR
	.align		4
.L_23:
        /*007c*/ 	.byte	0x04, 0x36
        /*007e*/ 	.short	(.L_25 - .L_24)
.L_24:
        /*0080*/ 	.word	0x00000008
.L_25:


//--------------------- .nv.callgraph             --------------------------
	.section	.nv.callgraph,"",@"SHT_CUDA_CALLGRAPH"
	.align	4
	.sectionentsize	8
	.align		4
        /*0000*/ 	.word	0x00000000
	.align		4
        /*0004*/ 	.word	0xffffffff
	.align		4
        /*0008*/ 	.word	0x00000000
	.align		4
        /*000c*/ 	.word	0xfffffffe
	.align		4
        /*0010*/ 	.word	0x00000000
	.align		4
        /*0014*/ 	.word	0xfffffffd
	.align		4
        /*0018*/ 	.word	0x00000000
	.align		4
        /*001c*/ 	.word	0xfffffffc


//--------------------- .text.triton_poi_fused__softmax_mul_sum_3 --------------------------
	.section	.text.triton_poi_fused__softmax_mul_sum_3,"ax",@progbits
	.align	128
        .global         triton_poi_fused__softmax_mul_sum_3
        .type           triton_poi_fused__softmax_mul_sum_3,@function
        .size           triton_poi_fused__softmax_mul_sum_3,(.L_x_1 - triton_poi_fused__softmax_mul_sum_3)
        .other          triton_poi_fused__softmax_mul_sum_3,@"STO_CUDA_ENTRY STV_DEFAULT"
triton_poi_fused__softmax_mul_sum_3:
.text.triton_poi_fused__softmax_mul_sum_3:
[----:B------:R-:W0:Y:S02]  /*0000*/  LDC R1, c[0x0][0x28] ;  /* 0x00000a00ff017b82 */ /* 0x000e240000000800 */
[----:B------:R-:W1:Y:S01]  /*0010*/  S2R R0, SR_TID.X ;  /* 0x0000000000007919 */ /* 0x000e620000002100 */
[----:B------:R-:W2:Y:S01]  /*0020*/  LDC.64 R2, c[0x0][0x210] ;  /* 0x00008400ff027b82 */ /* 0x000ea20000000a00 */
[----:B------:R-:W-:Y:S02]  /*0030*/  CS2R R20, SRZ ;  /* 0x0000000000147805 */ /* 0x000fe4000001ff00 */
[----:B------:R-:W-:Y:S01]  /*0040*/  CS2R R16, SRZ ;  /* 0x0000000000107805 */ /* 0x000fe2000001ff00 */
[----:B------:R-:W3:Y:S01]  /*0050*/  S2R R13, SR_CTAID.X ;  /* 0x00000000000d7919 */ /* 0x000ee20000002500 */
[----:B------:R-:W-:Y:S01]  /*0060*/  ULDC.64 UR4, c[0x0][0x208] ;  /* 0x0000820000047ab9 */ /* 0x000fe20000000a00 */
[----:B------:R-:W-:Y:S02]  /*0070*/  CS2R R24, SRZ ;  /* 0x0000000000187805 */ /* 0x000fe4000001ff00 */
[----:B------:R-:W4:Y:S01]  /*0080*/  LDC.64 R10, c[0x0][0x218] ;  /* 0x00008600ff0a7b82 */ /* 0x000f220000000a00 */
[----:B-1----:R-:W-:Y:S01]  /*0090*/  IMAD.SHL.U32 R0, R0, 0x2, RZ ;  /* 0x0000000200007824 */ /* 0x002fe200078e00ff */
[----:B---3--:R-:W-:-:S04]  /*00a0*/  SHF.R.S32.HI R4, RZ, 0x19, R13 ;  /* 0x00000019ff047819 */ /* 0x008fc8000001140d */
[----:B------:R-:W-:Y:S02]  /*00b0*/  LOP3.LUT R0, R0, 0x3e, RZ, 0xc0, !PT ;  /* 0x0000003e00007812 */ /* 0x000fe400078ec0ff */
[----:B------:R-:W-:-:S03]  /*00c0*/  SGXT R4, R4, 0x1 ;  /* 0x000000010404781a */ /* 0x000fc60000000200 */
[----:B------:R-:W-:-:S05]  /*00d0*/  IMAD R13, R13, 0x40, R0 ;  /* 0x000000400d0d7824 */ /* 0x000fca00078e0200 */
[-C--:B------:R-:W-:Y:S02]  /*00e0*/  LEA.HI R4, R4, R13.reuse, RZ, 0x2 ;  /* 0x0000000d04047211 */ /* 0x080fe400078f10ff */
[----:B------:R-:W-:Y:S02]  /*00f0*/  SHF.R.S32.HI R6, RZ, 0x1f, R13 ;  /* 0x0000001fff067819 */ /* 0x000fe4000001140d */
[----:B------:R-:W-:Y:S02]  /*0100*/  SHF.R.S32.HI R4, RZ, 0x2, R4 ;  /* 0x00000002ff047819 */ /* 0x000fe40000011404 */
[----:B------:R-:W-:Y:S02]  /*0110*/  LEA.HI R6, R6, R13, RZ, 0x4 ;  /* 0x0000000d06067211 */ /* 0x000fe400078f20ff */
[----:B------:R-:W-:Y:S02]  /*0120*/  LEA.HI R0, R4, R4, RZ, 0x2 ;  /* 0x0000000404007211 */ /* 0x000fe400078f10ff */
[----:B------:R-:W-:-:S02]  /*0130*/  ISETP.GE.AND P0, PT, R13, 0x40, PT ;  /* 0x000000400d00780c */ /* 0x000fc40003f06270 */
[----:B------:R-:W-:Y:S02]  /*0140*/  LOP3.LUT R5, R0, 0xfffffffc, RZ, 0xc0, !PT ;  /* 0xfffffffc00057812 */ /* 0x000fe400078ec0ff */
[C---:B------:R-:W-:Y:S02]  /*0150*/  SHF.L.U32 R0, R6.reuse, 0x2, RZ ;  /* 0x0000000206007819 */ /* 0x040fe400000006ff */
[----:B------:R-:W-:Y:S01]  /*0160*/  LOP3.LUT R6, R6, 0xfffffff0, RZ, 0xc0, !PT ;  /* 0xfffffff006067812 */ /* 0x000fe200078ec0ff */
[----:B------:R-:W-:Y:S01]  /*0170*/  IMAD.IADD R5, R4, 0x1, -R5 ;  /* 0x0000000104057824 */ /* 0x000fe200078e0a05 */
[----:B------:R-:W-:Y:S01]  /*0180*/  LOP3.LUT R0, R0, 0xffffffc0, RZ, 0xc0, !PT ;  /* 0xffffffc000007812 */ /* 0x000fe200078ec0ff */
[----:B------:R-:W-:Y:S02]  /*0190*/  HFMA2.MMA R12, -RZ, RZ, 0, 0 ;  /* 0x00000000ff0c7435 */ /* 0x000fe400000001ff */
[----:B--2---:R-:W-:Y:S01]  /*01a0*/  IMAD.WIDE R2, R5, 0x4, R2 ;  /* 0x0000000405027825 */ /* 0x004fe200078e0202 */
[----:B------:R-:W-:-:S04]  /*01b0*/  IADD3 R7, R0, R13, -R6 ;  /* 0x0000000d00077210 */ /* 0x000fc80007ffe806 */
[----:B------:R-:W-:Y:S01]  /*01c0*/  IADD3 R9, R7, 0x10, RZ ;  /* 0x0000001007097810 */ /* 0x000fe20007ffe0ff */
[C---:B------:R-:W-:Y:S01]  /*01d0*/  VIADD R15, R7.reuse, 0x20 ;  /* 0x00000020070f7836 */ /* 0x040fe20000000000 */
[----:B------:R-:W-:Y:S01]  /*01e0*/  IADD3 R19, R7, 0x30, RZ ;  /* 0x0000003007137810 */ /* 0x000fe20007ffe0ff */
[--C-:B----4-:R-:W-:Y:S01]  /*01f0*/  IMAD.WIDE R4, R7, 0x4, R10.reuse ;  /* 0x0000000407047825 */ /* 0x110fe200078e020a */
[----:B------:R-:W2:Y:S03]  /*0200*/  @!P0 LDG.E.EL R12, desc[UR4][R2.64+0x10] ;  /* 0x00001004020c8981 */ /* 0x000ea6000c2e1900 */
[--C-:B------:R-:W-:Y:S01]  /*0210*/  IMAD.WIDE R6, R9, 0x4, R10.reuse ;  /* 0x0000000409067825 */ /* 0x100fe200078e020a */
[----:B------:R-:W-:Y:S01]  /*0220*/  MOV R23, RZ ;  /* 0x000000ff00177202 */ /* 0x000fe20000000f00 */
[----:B------:R1:W3:Y:S02]  /*0230*/  @!P0 LDG.E.64 R16, desc[UR4][R4.64] ;  /* 0x0000000404108981 */ /* 0x0002e4000c1e1b00 */
[----:B------:R-:W-:-:S02]  /*0240*/  IMAD.WIDE R8, R15, 0x4, R10 ;  /* 0x000000040f087825 */ /* 0x000fc400078e020a */
[----:B------:R4:W2:Y:S02]  /*0250*/  @!P0 LDG.E.64 R20, desc[UR4][R6.64] ;  /* 0x0000000406148981 */ /* 0x0008a4000c1e1b00 */
[----:B------:R-:W-:Y:S01]  /*0260*/  IMAD.WIDE R10, R19, 0x4, R10 ;  /* 0x00000004130a7825 */ /* 0x000fe200078e020a */
[----:B------:R-:W-:Y:S02]  /*0270*/  CS2R R14, SRZ ;  /* 0x00000000000e7805 */ /* 0x000fe4000001ff00 */
[----:B------:R-:W-:Y:S01]  /*0280*/  CS2R R28, SRZ ;  /* 0x00000000001c7805 */ /* 0x000fe2000001ff00 */
[----:B------:R-:W5:Y:S01]  /*0290*/  @!P0 LDG.E.64 R24, desc[UR4][R8.64] ;  /* 0x0000000408188981 */ /* 0x000f62000c1e1b00 */
[----:B------:R-:W-:Y:S01]  /*02a0*/  IMAD.MOV.U32 R19, RZ, RZ, RZ ;  /* 0x000000ffff137224 */ /* 0x000fe200078e00ff */
[----:B-1----:R-:W1:Y:S01]  /*02b0*/  LDC.64 R4, c[0x0][0x220] ;  /* 0x00008800ff047b82 */ /* 0x002e620000000a00 */
[----:B------:R-:W-:Y:S01]  /*02c0*/  IMAD.MOV.U32 R0, RZ, RZ, RZ ;  /* 0x000000ffff007224 */ /* 0x000fe200078e00ff */
[----:B------:R-:W3:Y:S01]  /*02d0*/  @!P0 LDG.E.EL R15, desc[UR4][R2.64] ;  /* 0x00000004020f8981 */ /* 0x000ee2000c2e1900 */
[----:B----4-:R-:W-:-:S03]  /*02e0*/  HFMA2.MMA R6, -RZ, RZ, 0, 0 ;  /* 0x00000000ff067435 */ /* 0x010fc600000001ff */
[----:B------:R-:W4:Y:S01]  /*02f0*/  @!P0 LDG.E.EL R19, desc[UR4][R2.64+0x10] ;  /* 0x0000100402138981 */ /* 0x000f22000c2e1900 */
[----:B------:R-:W-:-:S03]  /*0300*/  IMAD.MOV.U32 R27, RZ, RZ, RZ ;  /* 0x000000ffff1b7224 */ /* 0x000fc600078e00ff */
[----:B------:R-:W3:Y:S04]  /*0310*/  @!P0 LDG.E.EL R0, desc[UR4][R2.64] ;  /* 0x0000000402008981 */ /* 0x000ee8000c2e1900 */
[----:B------:R-:W5:Y:S04]  /*0320*/  @!P0 LDG.E.EL R23, desc[UR4][R2.64+0x20] ;  /* 0x0000200402178981 */ /* 0x000f68000c2e1900 */
[----:B------:R-:W5:Y:S04]  /*0330*/  @!P0 LDG.E.EL R14, desc[UR4][R2.64+0x20] ;  /* 0x00002004020e8981 */ /* 0x000f68000c2e1900 */
[----:B------:R-:W5:Y:S04]  /*0340*/  @!P0 LDG.E.64 R28, desc[UR4][R10.64] ;  /* 0x000000040a1c8981 */ /* 0x000f68000c1e1b00 */
[----:B------:R-:W5:Y:S04]  /*0350*/  @!P0 LDG.E.EL R27, desc[UR4][R2.64+0x30] ;  /* 0x00003004021b8981 */ /* 0x000f68000c2e1900 */
[----:B------:R-:W5:Y:S01]  /*0360*/  @!P0 LDG.E.EL R6, desc[UR4][R2.64+0x30] ;  /* 0x0000300402068981 */ /* 0x000f62000c2e1900 */
[----:B-1----:R-:W-:-:S04]  /*0370*/  IMAD.WIDE R4, R13, 0x4, R4 ;  /* 0x000000040d047825 */ /* 0x002fc800078e0204 */
[----:B--2---:R-:W-:Y:S01]  /*0380*/  FMUL R12, R21, R12 ;  /* 0x0000000c150c7220 */ /* 0x004fe20000400000 */
[----:B----4-:R-:W-:-:S04]  /*0390*/  FMUL R19, R20, R19 ;  /* 0x0000001314137220 */ /* 0x010fc80000400000 */
[----:B---3--:R-:W-:Y:S01]  /*03a0*/  FFMA R15, R16, R15, R19 ;  /* 0x0000000f100f7223 */ /* 0x008fe20000000013 */
[----:B------:R-:W-:-:S03]  /*03b0*/  FFMA R0, R17, R0, R12 ;  /* 0x0000000011007223 */ /* 0x000fc6000000000c */
[----:B-----5:R-:W-:Y:S01]  /*03c0*/  FFMA R15, R24, R23, R15 ;  /* 0x00000017180f7223 */ /* 0x020fe2000000000f */
[----:B------:R-:W-:-:S03]  /*03d0*/  FFMA R0, R25, R14, R0 ;  /* 0x0000000e19007223 */ /* 0x000fc60000000000 */
[----:B------:R-:W-:Y:S01]  /*03e0*/  FFMA R28, R28, R27, R15 ;  /* 0x0000001b1c1c7223 */ /* 0x000fe2000000000f */
[----:B------:R-:W-:Y:S01]  /*03f0*/  FFMA R29, R29, R6, R0 ;  /* 0x000000061d1d7223 */ /* 0x000fe20000000000 */
[----:B------:R-:W-:Y:S06]  /*0400*/  @P0 EXIT ;  /* 0x000000000000094d */ /* 0x000fec0003800000 */
[----:B------:R-:W-:Y:S01]  /*0410*/  STG.E.64 desc[UR4][R4.64], R28 ;  /* 0x0000001c04007986 */ /* 0x000fe2000c101b04 */
[----:B------:R-:W-:Y:S05]  /*0420*/  EXIT ;  /* 0x000000000000794d */ /* 0x000fea0003800000 */
.L_x_0:
[----:B------:R-:W-:-:S00]  /*0430*/  BRA `(.L_x_0) ;  /* 0xfffffffc00fc7947 */ /* 0x000fc0000383ffff */
[----:B------:R-:W-:-:S00]  /*0440*/  NOP ;  /* 0x0000000000007918 */ /* 0x000fc00000000000 */
        /* <DEDUP_REMOVED lines=11> */
.L_x_1:


//--------------------- .nv.constant0.triton_poi_fused__softmax_mul_sum_3 --------------------------
	.section	.nv.constant0.triton_poi_fused__softmax_mul_sum_3,"a",@progbits
	.sectionflags	@""
	.align	4
.nv.constant0.triton_poi_fused__softmax_mul_sum_3:
	.zero		556
